	.headerflags	@"EF_CUDA_TEXMODE_UNIFIED EF_CUDA_64BIT_ADDRESS EF_CUDA_ACCELERATORS EF_CUDA_SM90 EF_CUDA_VIRTUAL_SM(EF_CUDA_SM90)"
	.elftype	@"ET_EXEC"


//--------------------- .nv.info                  --------------------------
	.section	.nv.info,"",@"SHT_CUDA_INFO"
	.align	4


	//----- nvinfo : EIATTR_REGCOUNT
	.align		4
        /*0000*/ 	.byte	0x04, 0x2f
        /*0002*/ 	.short	(.L_1 - .L_0)
	.align		4
.L_0:
        /*0004*/ 	.word	index@(triton_poi_fused_clone_mul_0)
        /*0008*/ 	.word	0x00000010


	//----- nvinfo : EIATTR_MIN_STACK_SIZE
	.align		4
.L_1:
        /*000c*/ 	.byte	0x04, 0x12
        /*000e*/ 	.short	(.L_3 - .L_2)
	.align		4
.L_2:
        /*0010*/ 	.word	index@(triton_poi_fused_clone_mul_0)
        /*0014*/ 	.word	0x00000000


	//----- nvinfo : EIATTR_FRAME_SIZE
	.align		4
.L_3:
        /*0018*/ 	.byte	0x04, 0x11
        /*001a*/ 	.short	(.L_5 - .L_4)
	.align		4
.L_4:
        /*001c*/ 	.word	index@(triton_poi_fused_clone_mul_0)
        /*0020*/ 	.word	0x00000000


	//----- nvinfo : EIATTR_MIN_STACK_SIZE
	.align		4
.L_5:
        /*0024*/ 	.byte	0x04, 0x12
        /*0026*/ 	.short	(.L_7 - .L_6)
	.align		4
.L_6:
        /*0028*/ 	.word	index@(triton_poi_fused_clone_mul_0)
        /*002c*/ 	.word	0x00000000
.L_7:


//--------------------- .nv.info.triton_poi_fused_clone_mul_0 --------------------------
	.section	.nv.info.triton_poi_fused_clone_mul_0,"",@"SHT_CUDA_INFO"
	.sectionflags	@""
	.align	4


	//----- nvinfo : EIATTR_CUDA_API_VERSION
	.align		4
        /*0000*/ 	.byte	0x04, 0x37
        /*0002*/ 	.short	(.L_9 - .L_8)
.L_8:
        /*0004*/ 	.word	0x0000007c


	//----- nvinfo : EIATTR_KPARAM_INFO
	.align		4
.L_9:
        /*0008*/ 	.byte	0x04, 0x17
        /*000a*/ 	.short	(.L_11 - .L_10)
.L_10:
        /*000c*/ 	.word	0x00000000
        /*0010*/ 	.short	0x0004
        /*0012*/ 	.short	0x001c
        /*0014*/ 	.byte	0x00, 0xf0, 0x11, 0x00


	//----- nvinfo : EIATTR_KPARAM_INFO
	.align		4
.L_11:
        /*0018*/ 	.byte	0x04, 0x17
        /*001a*/ 	.short	(.L_13 - .L_12)
.L_12:
        /*001c*/ 	.word	0x00000000
        /*0020*/ 	.short	0x0003
        /*0022*/ 	.short	0x0018
        /*0024*/ 	.byte	0x00, 0xf0, 0x11, 0x00


	//----- nvinfo : EIATTR_KPARAM_INFO
	.align		4
.L_13:
        /*0028*/ 	.byte	0x04, 0x17
        /*002a*/ 	.short	(.L_15 - .L_14)
.L_14:
        /*002c*/ 	.word	0x00000000
        /*0030*/ 	.short	0x0002
        /*0032*/ 	.short	0x0010
        /*0034*/ 	.byte	0x00, 0xf4, 0x21, 0x00


	//----- nvinfo : EIATTR_KPARAM_INFO
	.align		4
.L_15:
        /*0038*/ 	.byte	0x04, 0x17
        /*003a*/ 	.short	(.L_17 - .L_16)
.L_16:
        /*003c*/ 	.word	0x00000000
        /*0040*/ 	.short	0x0001
        /*0042*/ 	.short	0x0008
        /*0044*/ 	.byte	0x00, 0xf4, 0x21, 0x00


	//----- nvinfo : EIATTR_KPARAM_INFO
	.align		4
.L_17:
        /*0048*/ 	.byte	0x04, 0x17
        /*004a*/ 	.short	(.L_19 - .L_18)
.L_18:
        /*004c*/ 	.word	0x00000000
        /*0050*/ 	.short	0x0000
        /*0052*/ 	.short	0x0000
        /*0054*/ 	.byte	0x00, 0xf4, 0x21, 0x00


	//----- nvinfo : EIATTR_SPARSE_MMA_MASK
	.align		4
.L_19:
        /*0058*/ 	.byte	0x03, 0x50
        /*005a*/ 	.short	0x0000


	//----- nvinfo : EIATTR_MAXREG_COUNT
	.align		4
        /*005c*/ 	.byte	0x03, 0x1b
        /*005e*/ 	.short	0x00ff


	//----- nvinfo : EIATTR_EXIT_INSTR_OFFSETS
	.align		4
        /*0060*/ 	.byte	0x04, 0x1c
        /*0062*/ 	.short	(.L_21 - .L_20)


	//   ....[0]....
.L_20:
        /*0064*/ 	.word	0x00000330


	//   ....[1]....
        /*0068*/ 	.word	0x00000390


	//----- nvinfo : EIATTR_REQNTID
	.align		4
.L_21:
        /*006c*/ 	.byte	0x04, 0x10
        /*006e*/ 	.short	(.L_23 - .L_22)
.L_22:
        /*0070*/ 	.word	0x00000020
        /*0074*/ 	.word	0x00000001
        /*0078*/ 	.word	0x00000001


	//----- nvinfo : EIATTR_CBANK_PARAM_SIZE
	.align		4
.L_23:
        /*007c*/ 	.byte	0x03, 0x19
        /*007e*/ 	.short	0x0020


	//----- nvinfo : EIATTR_PARAM_CBANK
	.align		4
        /*0080*/ 	.byte	0x04, 0x0a
        /*0082*/ 	.short	(.L_25 - .L_24)
	.align		4
.L_24:
        /*0084*/ 	.word	index@(.nv.constant0.triton_poi_fused_clone_mul_0)
        /*0088*/ 	.short	0x0210
        /*008a*/ 	.short	0x0020


	//----- nvinfo : EIATTR_SW_WAR
	.align		4
.L_25:
        /*008c*/ 	.byte	0x04, 0x36
        /*008e*/ 	.short	(.L_27 - .L_26)
.L_26:
        /*0090*/ 	.word	0x00000008
.L_27:


//--------------------- .nv.callgraph             --------------------------
	.section	.nv.callgraph,"",@"SHT_CUDA_CALLGRAPH"
	.align	4
	.sectionentsize	8
	.align		4
        /*0000*/ 	.word	0x00000000
	.align		4
        /*0004*/ 	.word	0xffffffff
	.align		4
        /*0008*/ 	.word	0x00000000
	.align		4
        /*000c*/ 	.word	0xfffffffe
	.align		4
        /*0010*/ 	.word	0x00000000
	.align		4
        /*0014*/ 	.word	0xfffffffd
	.align		4
        /*0018*/ 	.word	0x00000000
	.align		4
        /*001c*/ 	.word	0xfffffffc


//--------------------- .text.triton_poi_fused_clone_mul_0 --------------------------
	.section	.text.triton_poi_fused_clone_mul_0,"ax",@progbits
	.sectionflags	@"SHF_BARRIERS=1"
	.align	128
        .global         triton_poi_fused_clone_mul_0
        .type           triton_poi_fused_clone_mul_0,@function
        .size           triton_poi_fused_clone_mul_0,(.L_x_1 - triton_poi_fused_clone_mul_0)
        .other          triton_poi_fused_clone_mul_0,@"STO_CUDA_ENTRY STV_DEFAULT"
triton_poi_fused_clone_mul_0:
.text.triton_poi_fused_clone_mul_0:
[----:B------:R-:W0:Y:S02]  /*0000*/  LDC R1, c[0x0][0x28] ;  /* 0x00000a00ff017b82 */ /* 0x000e240000000800 */
[----:B------:R-:W1:Y:S01]  /*0010*/  S2R R0, SR_CTAID.Y ;  /* 0x0000000000007919 */ /* 0x000e620000002600 */
[----:B------:R-:W2:Y:S01]  /*0020*/  LDC.64 R4, c[0x0][0x218] ;  /* 0x00008600ff047b82 */ /* 0x000ea20000000a00 */
[----:B------:R-:W-:Y:S01]  /*0030*/  ULDC.64 UR6, c[0x0][0x208] ;  /* 0x0000820000067ab9 */ /* 0x000fe20000000a00 */
[----:B------:R-:W3:Y:S01]  /*0040*/  S2R R13, SR_TID.X ;  /* 0x00000000000d7919 */ /* 0x000ee20000002100 */
[----:B------:R-:W4:Y:S05]  /*0050*/  S2R R8, SR_CTAID.X ;  /* 0x0000000000087919 */ /* 0x000f2a0000002500 */
[----:B------:R-:W5:Y:S01]  /*0060*/  LDC.64 R2, c[0x0][0x210] ;  /* 0x00008400ff027b82 */ /* 0x000f620000000a00 */
[----:B-1----:R-:W-:Y:S01]  /*0070*/  IMAD.SHL.U32 R0, R0, 0x10, RZ ;  /* 0x0000001000007824 */ /* 0x002fe200078e00ff */
[----:B---3--:R-:W-:-:S04]  /*0080*/  SHF.R.U32.HI R9, RZ, 0x4, R13 ;  /* 0x00000004ff097819 */ /* 0x008fc8000001160d */
[----:B------:R-:W-:Y:S01]  /*0090*/  LOP3.LUT R6, R0, 0xf, R13, 0xf8, !PT ;  /* 0x0000000f00067812 */ /* 0x000fe200078ef80d */
[----:B----4-:R-:W-:Y:S01]  /*00a0*/  IMAD.SHL.U32 R8, R8, 0x2, RZ ;  /* 0x0000000208087824 */ /* 0x010fe200078e00ff */
[----:B------:R-:W-:Y:S02]  /*00b0*/  SGXT.U32 R9, R9, 0x1 ;  /* 0x000000010909781a */ /* 0x000fe40000000000 */
[----:B------:R-:W-:Y:S02]  /*00c0*/  SHF.R.S32.HI R7, RZ, 0x1f, R6 ;  /* 0x0000001fff077819 */ /* 0x000fe40000011406 */
[----:B------:R-:W-:Y:S02]  /*00d0*/  ISETP.GE.AND P1, PT, R6, 0x10, PT ;  /* 0x000000100600780c */ /* 0x000fe40003f26270 */
[----:B------:R-:W-:Y:S02]  /*00e0*/  LEA.HI R10, R7, R6, RZ, 0x2 ;  /* 0x00000006070a7211 */ /* 0x000fe400078f10ff */
[----:B------:R-:W-:-:S02]  /*00f0*/  LOP3.LUT R7, R8, R9, RZ, 0xfc, !PT ;  /* 0x0000000908077212 */ /* 0x000fc400078efcff */
[C---:B------:R-:W-:Y:S01]  /*0100*/  LOP3.LUT R11, R10.reuse, 0xfffffffc, RZ, 0xc0, !PT ;  /* 0xfffffffc0a0b7812 */ /* 0x040fe200078ec0ff */
[----:B------:R-:W-:Y:S01]  /*0110*/  IMAD.SHL.U32 R10, R10, 0x4, RZ ;  /* 0x000000040a0a7824 */ /* 0x000fe200078e00ff */
[----:B------:R-:W-:-:S03]  /*0120*/  ISETP.GE.AND P0, PT, R7, 0x4, PT ;  /* 0x000000040700780c */ /* 0x000fc60003f06270 */
[----:B------:R-:W-:Y:S01]  /*0130*/  IMAD.IADD R11, R6, 0x1, -R11 ;  /* 0x00000001060b7824 */ /* 0x000fe200078e0a0b */
[----:B------:R-:W-:Y:S02]  /*0140*/  LOP3.LUT R10, R10, 0xfffffff0, RZ, 0xc0, !PT ;  /* 0xfffffff00a0a7812 */ /* 0x000fe400078ec0ff */
[----:B------:R-:W-:Y:S01]  /*0150*/  ISETP.LT.AND P0, PT, R6, 0x10, !P0 ;  /* 0x000000100600780c */ /* 0x000fe20004701270 */
[----:B------:R-:W-:Y:S02]  /*0160*/  IMAD R7, R7, 0x4, R11 ;  /* 0x0000000407077824 */ /* 0x000fe400078e020b */
[----:B--2---:R-:W-:-:S04]  /*0170*/  IMAD.WIDE R4, R11, 0x4, R4 ;  /* 0x000000040b047825 */ /* 0x004fc800078e0204 */
[----:B------:R-:W-:Y:S02]  /*0180*/  IMAD.IADD R7, R7, 0x1, R10 ;  /* 0x0000000107077824 */ /* 0x000fe400078e020a */
[----:B------:R-:W-:Y:S02]  /*0190*/  IMAD.MOV.U32 R11, RZ, RZ, RZ ;  /* 0x000000ffff0b7224 */ /* 0x000fe400078e00ff */
[----:B------:R-:W-:Y:S02]  /*01a0*/  IMAD.MOV.U32 R6, RZ, RZ, RZ ;  /* 0x000000ffff067224 */ /* 0x000fe400078e00ff */
[----:B-----5:R-:W-:Y:S02]  /*01b0*/  IMAD.WIDE R2, R7, 0x4, R2 ;  /* 0x0000000407027825 */ /* 0x020fe400078e0202 */
[----:B------:R-:W2:Y:S04]  /*01c0*/  @!P1 LDG.E.EL R11, desc[UR6][R4.64] ;  /* 0x00000006040b9981 */ /* 0x000ea8000c2e1900 */
[----:B------:R1:W2:Y:S01]  /*01d0*/  @P0 LDG.E.EL R6, desc[UR6][R2.64] ;  /* 0x0000000602060981 */ /* 0x0002a2000c2e1900 */
[----:B------:R-:W3:Y:S01]  /*01e0*/  S2UR UR5, SR_CgaCtaId ;  /* 0x00000000000579c3 */ /* 0x000ee20000008800 */
[----:B------:R-:W-:Y:S01]  /*01f0*/  IMAD.SHL.U32 R10, R13, 0x2, RZ ;  /* 0x000000020d0a7824 */ /* 0x000fe200078e00ff */
[----:B------:R-:W-:Y:S01]  /*0200*/  UMOV UR4, 0x400 ;  /* 0x0000040000047882 */ /* 0x000fe20000000000 */
[----:B------:R-:W-:-:S02]  /*0210*/  SHF.R.U32.HI R7, RZ, 0x1, R13 ;  /* 0x00000001ff077819 */ /* 0x000fc4000001160d */
[----:B------:R-:W-:Y:S02]  /*0220*/  LOP3.LUT R8, R8, 0x1, R13, 0xf8, !PT ;  /* 0x0000000108087812 */ /* 0x000fe400078ef80d */
[----:B------:R-:W-:Y:S02]  /*0230*/  LOP3.LUT R12, R10, 0x1e, RZ, 0xc0, !PT ;  /* 0x0000001e0a0c7812 */ /* 0x000fe400078ec0ff */
[----:B------:R-:W-:Y:S02]  /*0240*/  LOP3.LUT R9, R9, 0x1e, R10, 0xf8, !PT ;  /* 0x0000001e09097812 */ /* 0x000fe400078ef80a */
[----:B------:R-:W-:Y:S02]  /*0250*/  SGXT.U32 R7, R7, 0x4 ;  /* 0x000000040707781a */ /* 0x000fe40000000000 */
[----:B------:R-:W-:Y:S02]  /*0260*/  ISETP.GE.AND P0, PT, R8, 0x4, PT ;  /* 0x000000040800780c */ /* 0x000fe40003f06270 */
[----:B------:R-:W-:-:S02]  /*0270*/  LOP3.LUT R7, R0, R7, RZ, 0xfc, !PT ;  /* 0x0000000700077212 */ /* 0x000fc400078efcff */
[----:B------:R-:W-:Y:S02]  /*0280*/  LOP3.LUT R10, R10, 0x3c, RZ, 0xc0, !PT ;  /* 0x0000003c0a0a7812 */ /* 0x000fe400078ec0ff */
[----:B------:R-:W-:Y:S02]  /*0290*/  ISETP.LT.AND P0, PT, R7, 0x10, !P0 ;  /* 0x000000100700780c */ /* 0x000fe40004701270 */
[----:B------:R-:W-:Y:S01]  /*02a0*/  LOP3.LUT R0, R13, 0x1f, RZ, 0xc0, !PT ;  /* 0x0000001f0d007812 */ /* 0x000fe200078ec0ff */
[----:B---3--:R-:W-:-:S06]  /*02b0*/  UPRMT UR4, UR5, 0x654, UR4 ;  /* 0x0000065405047896 */ /* 0x008fcc0008000004 */
[----:B------:R-:W-:Y:S01]  /*02c0*/  LEA R12, R12, UR4, 0x1 ;  /* 0x000000040c0c7c11 */ /* 0x000fe2000f8e08ff */
[----:B-1----:R-:W-:-:S04]  /*02d0*/  VIADD R3, R10, UR4 ;  /* 0x000000040a037c36 */ /* 0x002fc80008000000 */
[----:B------:R-:W-:Y:S02]  /*02e0*/  IMAD R9, R9, 0x4, R12 ;  /* 0x0000000409097824 */ /* 0x000fe400078e020c */
[----:B------:R-:W-:Y:S02]  /*02f0*/  IMAD R0, R0, 0x4, R3 ;  /* 0x0000000400007824 */ /* 0x000fe400078e0203 */
[----:B--2---:R-:W-:-:S05]  /*0300*/  FADD R6, R11, R6 ;  /* 0x000000060b067221 */ /* 0x004fca0000000000 */
[----:B------:R1:W-:Y:S01]  /*0310*/  STS [R9], R6 ;  /* 0x0000000609007388 */ /* 0x0003e20000000800 */
[----:B------:R-:W-:Y:S06]  /*0320*/  BAR.SYNC.DEFER_BLOCKING 0x0 ;  /* 0x0000000000007b1d */ /* 0x000fec0000010000 */
[----:B-1----:R-:W-:Y:S05]  /*0330*/  @!P0 EXIT ;  /* 0x000000000000894d */ /* 0x002fea0003800000 */
[----:B------:R-:W0:Y:S01]  /*0340*/  LDS R5, [R0] ;  /* 0x0000000000057984 */ /* 0x000e220000000800 */
[----:B------:R-:W1:Y:S01]  /*0350*/  LDC.64 R2, c[0x0][0x220] ;  /* 0x00008800ff027b82 */ /* 0x000e620000000a00 */
[----:B------:R-:W-:-:S04]  /*0360*/  IMAD R7, R7, 0x4, R8 ;  /* 0x0000000407077824 */ /* 0x000fc800078e0208 */
[----:B-1----:R-:W-:-:S05]  /*0370*/  IMAD.WIDE R2, R7, 0x4, R2 ;  /* 0x0000000407027825 */ /* 0x002fca00078e0202 */
[----:B0-----:R-:W-:Y:S01]  /*0380*/  STG.E desc[UR6][R2.64], R5 ;  /* 0x0000000502007986 */ /* 0x001fe2000c101906 */
[----:B------:R-:W-:Y:S05]  /*0390*/  EXIT ;  /* 0x000000000000794d */ /* 0x000fea0003800000 */
.L_x_0:
[----:B------:R-:W-:-:S00]  /*03a0*/  BRA `(.L_x_0) ;  /* 0xfffffffc00fc7947 */ /* 0x000fc0000383ffff */
[----:B------:R-:W-:-:S00]  /*03b0*/  NOP ;  /* 0x0000000000007918 */ /* 0x000fc00000000000 */
        /* <DEDUP_REMOVED lines=12> */
.L_x_1:


//--------------------- .nv.shared.triton_poi_fused_clone_mul_0 --------------------------
	.section	.nv.shared.triton_poi_fused_clone_mul_0,"aw",@nobits
	.sectionflags	@""
	.align	16
	.zero		1024


//--------------------- .nv.constant0.triton_poi_fused_clone_mul_0 --------------------------
	.section	.nv.constant0.triton_poi_fused_clone_mul_0,"a",@progbits
	.sectionflags	@""
	.align	4
.nv.constant0.triton_poi_fused_clone_mul_0:
	.zero		560
